//
// Generated by NVIDIA NVVM Compiler
//
// Compiler Build ID: CL-36424714
// Cuda compilation tools, release 13.0, V13.0.88
// Based on NVVM 20.0.0
//

.version 9.0
.target sm_100
.address_size 64

	// .globl	_Z10cudamatmulPfS_S_i
.extern .shared .align 16 .b8 A_s[];

.visible .entry _Z10cudamatmulPfS_S_i(
	.param .u64 .ptr .align 1 _Z10cudamatmulPfS_S_i_param_0,
	.param .u64 .ptr .align 1 _Z10cudamatmulPfS_S_i_param_1,
	.param .u64 .ptr .align 1 _Z10cudamatmulPfS_S_i_param_2,
	.param .u32 _Z10cudamatmulPfS_S_i_param_3
)
{
	.reg .pred 	%p<13>;
	.reg .b32 	%r<63>;
	.reg .b32 	%f<120>;
	.reg .b64 	%rd<51>;

	ld.param.u64 	%rd6, [_Z10cudamatmulPfS_S_i_param_0];
	ld.param.u64 	%rd8, [_Z10cudamatmulPfS_S_i_param_1];
	ld.param.u32 	%r29, [_Z10cudamatmulPfS_S_i_param_3];
	cvta.to.global.u64 	%rd1, %rd8;
	mov.u32 	%r1, %ctaid.y;
	mov.u32 	%r2, %tid.x;
	mov.u32 	%r3, %ntid.x;
	mov.u32 	%r30, %ctaid.x;
	mad.lo.s32 	%r4, %r3, %r30, %r2;
	setp.lt.s32 	%p1, %r29, 1;
	mov.f32 	%f116, 0f00000000;
	@%p1 bra 	$L__BB0_17;
	mad.lo.s32 	%r5, %r29, %r1, %r2;
	shl.b32 	%r32, %r2, 2;
	mov.u32 	%r33, A_s;
	add.s32 	%r6, %r33, %r32;
	and.b32  	%r7, %r3, 15;
	and.b32  	%r8, %r3, 7;
	and.b32  	%r9, %r3, 3;
	shl.b32 	%r10, %r29, 4;
	cvta.to.global.u64 	%rd2, %rd6;
	mov.f32 	%f116, 0f00000000;
	mov.b32 	%r58, 0;
	mul.wide.u32 	%rd4, %r29, 4;
	bra.uni 	$L__BB0_13;
$L__BB0_2:
	setp.eq.s32 	%p5, %r7, 0;
	@%p5 bra 	$L__BB0_12;
	add.s32 	%r38, %r7, -1;
	setp.lt.u32 	%p6, %r38, 7;
	@%p6 bra 	$L__BB0_5;
	sub.s32 	%r39, %r62, %r17;
	shl.b32 	%r40, %r39, 2;
	mov.u32 	%r41, A_s;
	add.s32 	%r42, %r41, %r40;
	ld.shared.f32 	%f69, [%r42];
	mad.lo.s32 	%r43, %r62, %r29, %r4;
	mul.wide.s32 	%rd29, %r43, 4;
	add.s64 	%rd30, %rd1, %rd29;
	ld.global.f32 	%f70, [%rd30];
	fma.rn.f32 	%f71, %f69, %f70, %f116;
	ld.shared.f32 	%f72, [%r42+4];
	mul.wide.u32 	%rd31, %r29, 4;
	add.s64 	%rd32, %rd30, %rd31;
	ld.global.f32 	%f73, [%rd32];
	fma.rn.f32 	%f74, %f72, %f73, %f71;
	ld.shared.f32 	%f75, [%r42+8];
	add.s64 	%rd33, %rd32, %rd31;
	ld.global.f32 	%f76, [%rd33];
	fma.rn.f32 	%f77, %f75, %f76, %f74;
	ld.shared.f32 	%f78, [%r42+12];
	add.s64 	%rd34, %rd33, %rd31;
	ld.global.f32 	%f79, [%rd34];
	fma.rn.f32 	%f80, %f78, %f79, %f77;
	ld.shared.f32 	%f81, [%r42+16];
	add.s64 	%rd35, %rd34, %rd31;
	ld.global.f32 	%f82, [%rd35];
	fma.rn.f32 	%f83, %f81, %f82, %f80;
	ld.shared.f32 	%f84, [%r42+20];
	add.s64 	%rd36, %rd35, %rd31;
	ld.global.f32 	%f85, [%rd36];
	fma.rn.f32 	%f86, %f84, %f85, %f83;
	ld.shared.f32 	%f87, [%r42+24];
	add.s64 	%rd37, %rd36, %rd31;
	ld.global.f32 	%f88, [%rd37];
	fma.rn.f32 	%f89, %f87, %f88, %f86;
	ld.shared.f32 	%f90, [%r42+28];
	add.s64 	%rd38, %rd37, %rd31;
	ld.global.f32 	%f91, [%rd38];
	fma.rn.f32 	%f116, %f90, %f91, %f89;
	add.s32 	%r62, %r62, 8;
$L__BB0_5:
	setp.eq.s32 	%p7, %r8, 0;
	@%p7 bra 	$L__BB0_12;
	add.s32 	%r44, %r8, -1;
	setp.lt.u32 	%p8, %r44, 3;
	@%p8 bra 	$L__BB0_8;
	sub.s32 	%r45, %r62, %r17;
	shl.b32 	%r46, %r45, 2;
	mov.u32 	%r47, A_s;
	add.s32 	%r48, %r47, %r46;
	ld.shared.f32 	%f93, [%r48];
	mad.lo.s32 	%r49, %r62, %r29, %r4;
	mul.wide.s32 	%rd39, %r49, 4;
	add.s64 	%rd40, %rd1, %rd39;
	ld.global.f32 	%f94, [%rd40];
	fma.rn.f32 	%f95, %f93, %f94, %f116;
	ld.shared.f32 	%f96, [%r48+4];
	add.s64 	%rd42, %rd40, %rd4;
	ld.global.f32 	%f97, [%rd42];
	fma.rn.f32 	%f98, %f96, %f97, %f95;
	ld.shared.f32 	%f99, [%r48+8];
	add.s64 	%rd43, %rd42, %rd4;
	ld.global.f32 	%f100, [%rd43];
	fma.rn.f32 	%f101, %f99, %f100, %f98;
	ld.shared.f32 	%f102, [%r48+12];
	add.s64 	%rd44, %rd43, %rd4;
	ld.global.f32 	%f103, [%rd44];
	fma.rn.f32 	%f116, %f102, %f103, %f101;
	add.s32 	%r62, %r62, 4;
$L__BB0_8:
	setp.eq.s32 	%p9, %r9, 0;
	@%p9 bra 	$L__BB0_12;
	setp.eq.s32 	%p10, %r9, 1;
	sub.s32 	%r50, %r62, %r17;
	shl.b32 	%r51, %r50, 2;
	mov.u32 	%r52, A_s;
	add.s32 	%r16, %r52, %r51;
	ld.shared.f32 	%f104, [%r16];
	mad.lo.s32 	%r53, %r62, %r29, %r4;
	mul.wide.s32 	%rd45, %r53, 4;
	add.s64 	%rd3, %rd1, %rd45;
	ld.global.f32 	%f105, [%rd3];
	fma.rn.f32 	%f116, %f104, %f105, %f116;
	@%p10 bra 	$L__BB0_12;
	setp.eq.s32 	%p11, %r9, 2;
	ld.shared.f32 	%f106, [%r16+4];
	add.s64 	%rd5, %rd3, %rd4;
	ld.global.f32 	%f107, [%rd5];
	fma.rn.f32 	%f116, %f106, %f107, %f116;
	@%p11 bra 	$L__BB0_12;
	ld.shared.f32 	%f108, [%r16+8];
	add.s64 	%rd46, %rd5, %rd4;
	ld.global.f32 	%f109, [%rd46];
	fma.rn.f32 	%f116, %f108, %f109, %f116;
$L__BB0_12:
	setp.ge.s32 	%p12, %r58, %r29;
	@%p12 bra 	$L__BB0_17;
$L__BB0_13:
	mov.u32 	%r17, %r58;
	bar.sync 	0;
	add.s32 	%r34, %r5, %r17;
	mul.wide.u32 	%rd9, %r34, 4;
	add.s64 	%rd10, %rd2, %rd9;
	ld.global.f32 	%f19, [%rd10];
	st.shared.f32 	[%r6], %f19;
	bar.sync 	0;
	add.s32 	%r58, %r17, %r3;
	setp.ge.u32 	%p2, %r17, %r58;
	@%p2 bra 	$L__BB0_12;
	setp.lt.u32 	%p3, %r3, 16;
	mov.u32 	%r62, %r17;
	@%p3 bra 	$L__BB0_2;
	and.b32  	%r36, %r3, -16;
	neg.s32 	%r59, %r36;
	mad.lo.s32 	%r61, %r29, %r17, %r4;
	mov.u32 	%r37, A_s;
	add.s32 	%r60, %r37, 32;
	mov.u32 	%r62, %r17;
$L__BB0_16:
	.pragma "nounroll";
	ld.shared.v4.f32 	{%f21, %f22, %f23, %f24}, [%r60+-32];
	mul.wide.s32 	%rd11, %r61, 4;
	add.s64 	%rd12, %rd1, %rd11;
	ld.global.f32 	%f25, [%rd12];
	fma.rn.f32 	%f26, %f21, %f25, %f116;
	mul.wide.u32 	%rd13, %r29, 4;
	add.s64 	%rd14, %rd12, %rd13;
	ld.global.f32 	%f27, [%rd14];
	fma.rn.f32 	%f28, %f22, %f27, %f26;
	add.s64 	%rd15, %rd14, %rd13;
	ld.global.f32 	%f29, [%rd15];
	fma.rn.f32 	%f30, %f23, %f29, %f28;
	add.s64 	%rd16, %rd15, %rd13;
	ld.global.f32 	%f31, [%rd16];
	fma.rn.f32 	%f32, %f24, %f31, %f30;
	ld.shared.v4.f32 	{%f33, %f34, %f35, %f36}, [%r60+-16];
	add.s64 	%rd17, %rd16, %rd13;
	ld.global.f32 	%f37, [%rd17];
	fma.rn.f32 	%f38, %f33, %f37, %f32;
	add.s64 	%rd18, %rd17, %rd13;
	ld.global.f32 	%f39, [%rd18];
	fma.rn.f32 	%f40, %f34, %f39, %f38;
	add.s64 	%rd19, %rd18, %rd13;
	ld.global.f32 	%f41, [%rd19];
	fma.rn.f32 	%f42, %f35, %f41, %f40;
	add.s64 	%rd20, %rd19, %rd13;
	ld.global.f32 	%f43, [%rd20];
	fma.rn.f32 	%f44, %f36, %f43, %f42;
	ld.shared.v4.f32 	{%f45, %f46, %f47, %f48}, [%r60];
	add.s64 	%rd21, %rd20, %rd13;
	ld.global.f32 	%f49, [%rd21];
	fma.rn.f32 	%f50, %f45, %f49, %f44;
	add.s64 	%rd22, %rd21, %rd13;
	ld.global.f32 	%f51, [%rd22];
	fma.rn.f32 	%f52, %f46, %f51, %f50;
	add.s64 	%rd23, %rd22, %rd13;
	ld.global.f32 	%f53, [%rd23];
	fma.rn.f32 	%f54, %f47, %f53, %f52;
	add.s64 	%rd24, %rd23, %rd13;
	ld.global.f32 	%f55, [%rd24];
	fma.rn.f32 	%f56, %f48, %f55, %f54;
	ld.shared.v4.f32 	{%f57, %f58, %f59, %f60}, [%r60+16];
	add.s64 	%rd25, %rd24, %rd13;
	ld.global.f32 	%f61, [%rd25];
	fma.rn.f32 	%f62, %f57, %f61, %f56;
	add.s64 	%rd26, %rd25, %rd13;
	ld.global.f32 	%f63, [%rd26];
	fma.rn.f32 	%f64, %f58, %f63, %f62;
	add.s64 	%rd27, %rd26, %rd13;
	ld.global.f32 	%f65, [%rd27];
	fma.rn.f32 	%f66, %f59, %f65, %f64;
	add.s64 	%rd28, %rd27, %rd13;
	ld.global.f32 	%f67, [%rd28];
	fma.rn.f32 	%f116, %f60, %f67, %f66;
	add.s32 	%r62, %r62, 16;
	add.s32 	%r61, %r61, %r10;
	add.s32 	%r60, %r60, 64;
	add.s32 	%r59, %r59, 16;
	setp.eq.s32 	%p4, %r59, 0;
	@%p4 bra 	$L__BB0_2;
	bra.uni 	$L__BB0_16;
$L__BB0_17:
	ld.param.u64 	%rd50, [_Z10cudamatmulPfS_S_i_param_2];
	cvta.to.global.u64 	%rd47, %rd50;
	mad.lo.s32 	%r54, %r29, %r1, %r4;
	mul.wide.s32 	%rd48, %r54, 4;
	add.s64 	%rd49, %rd47, %rd48;
	st.global.f32 	[%rd49], %f116;
	ret;

}


// ===== COMPILED SASS (sm_100) =====

	.target	sm_100

	.elftype	@"ET_EXEC"


//--------------------- .note.nv.tkinfo           --------------------------
	.section	.note.nv.tkinfo,"",@"SHT_NOTE"
	.sectionflags	@"SHF_NOTE_NV_TKINFO"
	.tkinfo
        /*0018*/ 	.word	0x00000002
        /*0030*/ 	.string	""
        /*0030*/ 	.string	"ptxas"
        /*0030*/ 	.string	"Cuda compilation tools, release 13.0, V13.0.88"
        /*0030*/ 	.string	"Build cuda_13.0.r13.0/compiler.36424714_0"
        /*0030*/ 	.string	"-arch sm_100 -m 64 "



//--------------------- .note.nv.cuinfo           --------------------------
	.section	.note.nv.cuinfo,"",@"SHT_NOTE"
	.sectionflags	@"SHF_NOTE_NV_CUINFO"
        /*0018*/ 	.short	0x0002
        /*001a*/ 	.short	0x0064
        /*001c*/ 	.short	0x0082
	.zero		2


//--------------------- .nv.info                  --------------------------
	.section	.nv.info,"",@"SHT_CUDA_INFO"
	.align	4


	//----- nvinfo : EIATTR_REGCOUNT
	.align		4
        /*0000*/ 	.byte	0x04, 0x2f
        /*0002*/ 	.short	(.L_1 - .L_0)
	.align		4
.L_0:
        /*0004*/ 	.word	index@(_Z10cudamatmulPfS_S_i)
        /*0008*/ 	.word	0x00000020


	//----- nvinfo : EIATTR_FRAME_SIZE
	.align		4
.L_1:
        /*000c*/ 	.byte	0x04, 0x11
        /*000e*/ 	.short	(.L_3 - .L_2)
	.align		4
.L_2:
        /*0010*/ 	.word	index@(_Z10cudamatmulPfS_S_i)
        /*0014*/ 	.word	0x00000000


	//----- nvinfo : EIATTR_MIN_STACK_SIZE
	.align		4
.L_3:
        /*0018*/ 	.byte	0x04, 0x12
        /*001a*/ 	.short	(.L_5 - .L_4)
	.align		4
.L_4:
        /*001c*/ 	.word	index@(_Z10cudamatmulPfS_S_i)
        /*0020*/ 	.word	0x00000000
.L_5:


//--------------------- .nv.compat                --------------------------
	.section	.nv.compat,"",@"SHT_CUDA_COMPAT_INFO"
	.align	4
        /*0000*/ 	.byte	0x02, 0x09, 0x00, 0x00, 0x02, 0x02, 0x01, 0x00, 0x02, 0x05, 0x05, 0x00, 0x03, 0x07, 0x01, 0x01
        /*0010*/ 	.byte	0x02, 0x03, 0x00, 0x00, 0x02, 0x06, 0x01, 0x00, 0x04, 0x0b, 0x08, 0x00, 0x09, 0x00, 0x00, 0x00
        /*0020*/ 	.byte	0x00, 0x00, 0x00, 0x00


//--------------------- .nv.info._Z10cudamatmulPfS_S_i --------------------------
	.section	.nv.info._Z10cudamatmulPfS_S_i,"",@"SHT_CUDA_INFO"
	.sectionflags	@""
	.align	4


	//----- nvinfo : EIATTR_CUDA_API_VERSION
	.align		4
        /*0000*/ 	.byte	0x04, 0x37
        /*0002*/ 	.short	(.L_7 - .L_6)
.L_6:
        /*0004*/ 	.word	0x00000082


	//----- nvinfo : EIATTR_KPARAM_INFO
	.align		4
.L_7:
        /*0008*/ 	.byte	0x04, 0x17
        /*000a*/ 	.short	(.L_9 - .L_8)
.L_8:
        /*000c*/ 	.word	0x00000000
        /*0010*/ 	.short	0x0003
        /*0012*/ 	.short	0x0018
        /*0014*/ 	.byte	0x00, 0xf0, 0x11, 0x00


	//----- nvinfo : EIATTR_KPARAM_INFO
	.align		4
.L_9:
        /*0018*/ 	.byte	0x04, 0x17
        /*001a*/ 	.short	(.L_11 - .L_10)
.L_10:
        /*001c*/ 	.word	0x00000000
        /*0020*/ 	.short	0x0002
        /*0022*/ 	.short	0x0010
        /*0024*/ 	.byte	0x00, 0xf5, 0x21, 0x00


	//----- nvinfo : EIATTR_KPARAM_INFO
	.align		4
.L_11:
        /*0028*/ 	.byte	0x04, 0x17
        /*002a*/ 	.short	(.L_13 - .L_12)
.L_12:
        /*002c*/ 	.word	0x00000000
        /*0030*/ 	.short	0x0001
        /*0032*/ 	.short	0x0008
        /*0034*/ 	.byte	0x00, 0xf5, 0x21, 0x00


	//----- nvinfo : EIATTR_KPARAM_INFO
	.align		4
.L_13:
        /*0038*/ 	.byte	0x04, 0x17
        /*003a*/ 	.short	(.L_15 - .L_14)
.L_14:
        /*003c*/ 	.word	0x00000000
        /*0040*/ 	.short	0x0000
        /*0042*/ 	.short	0x0000
        /*0044*/ 	.byte	0x00, 0xf5, 0x21, 0x00


	//----- nvinfo : EIATTR_SPARSE_MMA_MASK
	.align		4
.L_15:
        /*0048*/ 	.byte	0x03, 0x50
        /*004a*/ 	.short	0x0000


	//----- nvinfo : EIATTR_MAXREG_COUNT
	.align		4
        /*004c*/ 	.byte	0x03, 0x1b
        /*004e*/ 	.short	0x00ff


	//----- nvinfo : EIATTR_NUM_BARRIERS
	.align		4
        /*0050*/ 	.byte	0x02, 0x4c
        /*0052*/ 	.byte	0x01
	.zero		1


	//----- nvinfo : EIATTR_MERCURY_ISA_VERSION
	.align		4
        /*0054*/ 	.byte	0x03, 0x5f
        /*0056*/ 	.short	0x0101


	//----- nvinfo : EIATTR_VRC_CTA_INIT_COUNT
	.align		4
        /*0058*/ 	.byte	0x02, 0x4a
	.zero		1
	.zero		1


	//----- nvinfo : EIATTR_EXIT_INSTR_OFFSETS
	.align		4
        /*005c*/ 	.byte	0x04, 0x1c
        /*005e*/ 	.short	(.L_17 - .L_16)


	//   ....[0]....
.L_16:
        /*0060*/ 	.word	0x00000d10


	//----- nvinfo : EIATTR_CBANK_PARAM_SIZE
	.align		4
.L_17:
        /*0064*/ 	.byte	0x03, 0x19
        /*0066*/ 	.short	0x001c


	//----- nvinfo : EIATTR_PARAM_CBANK
	.align		4
        /*0068*/ 	.byte	0x04, 0x0a
        /*006a*/ 	.short	(.L_19 - .L_18)
	.align		4
.L_18:
        /*006c*/ 	.word	index@(.nv.constant0._Z10cudamatmulPfS_S_i)
        /*0070*/ 	.short	0x0380
        /*0072*/ 	.short	0x001c


	//----- nvinfo : EIATTR_SW_WAR
	.align		4
.L_19:
        /*0074*/ 	.byte	0x04, 0x36
        /*0076*/ 	.short	(.L_21 - .L_20)
.L_20:
        /*0078*/ 	.word	0x00000008
.L_21:


//--------------------- .nv.callgraph             --------------------------
	.section	.nv.callgraph,"",@"SHT_CUDA_CALLGRAPH"
	.align	4
	.sectionentsize	8
	.align		4
        /*0000*/ 	.word	0x00000000
	.align		4
        /*0004*/ 	.word	0xffffffff
	.align		4
        /*0008*/ 	.word	0x00000000
	.align		4
        /*000c*/ 	.word	0xfffffffe
	.align		4
        /*0010*/ 	.word	0x00000000
	.align		4
        /*0014*/ 	.word	0xfffffffd
	.align		4
        /*0018*/ 	.word	0x00000000
	.align		4
        /*001c*/ 	.word	0xfffffffc


//--------------------- .text._Z10cudamatmulPfS_S_i --------------------------
	.section	.text._Z10cudamatmulPfS_S_i,"ax",@progbits
	.align	128
        .global         _Z10cudamatmulPfS_S_i
        .type           _Z10cudamatmulPfS_S_i,@function
        .size           _Z10cudamatmulPfS_S_i,(.L_x_8 - _Z10cudamatmulPfS_S_i)
        .other          _Z10cudamatmulPfS_S_i,@"STO_CUDA_ENTRY STV_DEFAULT"
_Z10cudamatmulPfS_S_i:
.text._Z10cudamatmulPfS_S_i:
[----:B------:R-:W-:Y:S01]  /*0000*/  LDC R1, c[0x0][0x37c] ;  /* 0x0000df00ff017b82 */ /* 0x000fe20000000800 */
[----:B------:R-:W0:Y:S01]  /*0010*/  LDCU UR5, c[0x0][0x398] ;  /* 0x00007300ff0577ac */ /* 0x000e220008000800 */
[----:B------:R-:W1:Y:S06]  /*0020*/  S2R R3, SR_TID.X ;  /* 0x0000000000037919 */ /* 0x000e6c0000002100 */
[----:B------:R-:W1:Y:S01]  /*0030*/  S2UR UR4, SR_CTAID.X ;  /* 0x00000000000479c3 */ /* 0x000e620000002500 */
[----:B------:R-:W-:Y:S01]  /*0040*/  HFMA2 R15, -RZ, RZ, 0, 0 ;  /* 0x00000000ff0f7431 */ /* 0x000fe200000001ff */
[----:B------:R-:W2:Y:S06]  /*0050*/  LDCU.64 UR6, c[0x0][0x358] ;  /* 0x00006b00ff0677ac */ /* 0x000eac0008000a00 */
[----:B------:R-:W1:Y:S01]  /*0060*/  LDC R0, c[0x0][0x360] ;  /* 0x0000d800ff007b82 */ /* 0x000e620000000800 */
[----:B0-----:R-:W-:-:S07]  /*0070*/  MOV R2, UR5 ;  /* 0x0000000500027c02 */ /* 0x001fce0008000f00 */
[----:B------:R-:W0:Y:S01]  /*0080*/  S2UR UR8, SR_CTAID.Y ;  /* 0x00000000000879c3 */ /* 0x000e220000002600 */
[----:B------:R-:W-:Y:S01]  /*0090*/  ISETP.GE.AND P0, PT, R2, 0x1, PT ;  /* 0x000000010200780c */ /* 0x000fe20003f06270 */
[----:B-1----:R-:W-:-:S12]  /*00a0*/  IMAD R5, R0, UR4, R3 ;  /* 0x0000000400057c24 */ /* 0x002fd8000f8e0203 */
[----:B0-2---:R-:W-:Y:S05]  /*00b0*/  @!P0 BRA `(.L_x_0) ;  /* 0x0000000c00048947 */ /* 0x005fea0003800000 */
[----:B------:R-:W0:Y:S01]  /*00c0*/  S2UR UR5, SR_CgaCtaId ;  /* 0x00000000000579c3 */ /* 0x000e220000008800 */
[----:B------:R-:W-:Y:S01]  /*00d0*/  UMOV UR4, 0x400 ;  /* 0x0000040000047882 */ /* 0x000fe20000000000 */
[----:B------:R-:W-:Y:S01]  /*00e0*/  IMAD R4, R2, UR8, R3 ;  /* 0x0000000802047c24 */ /* 0x000fe2000f8e0203 */
[C---:B------:R-:W-:Y:S02]  /*00f0*/  LOP3.LUT R6, R0.reuse, 0xf, RZ, 0xc0, !PT ;  /* 0x0000000f00067812 */ /* 0x040fe400078ec0ff */
[C---:B------:R-:W-:Y:S02]  /*0100*/  LOP3.LUT R7, R0.reuse, 0x7, RZ, 0xc0, !PT ;  /* 0x0000000700077812 */ /* 0x040fe400078ec0ff */
[----:B------:R-:W-:Y:S02]  /*0110*/  LOP3.LUT R16, R0, 0x3, RZ, 0xc0, !PT ;  /* 0x0000000300107812 */ /* 0x000fe400078ec0ff */
[----:B------:R-:W-:Y:S02]  /*0120*/  MOV R15, RZ ;  /* 0x000000ff000f7202 */ /* 0x000fe40000000f00 */
[----:B------:R-:W-:Y:S01]  /*0130*/  MOV R17, RZ ;  /* 0x000000ff00117202 */ /* 0x000fe20000000f00 */
[----:B0-----:R-:W-:-:S06]  /*0140*/  ULEA UR4, UR5, UR4, 0x18 ;  /* 0x0000000405047291 */ /* 0x001fcc000f8ec0ff */
[----:B------:R-:W-:-:S07]  /*0150*/  LEA R18, R3, UR4, 0x2 ;  /* 0x0000000403127c11 */ /* 0x000fce000f8e10ff */
.L_x_6:
[----:B0-----:R-:W0:Y:S01]  /*0160*/  LDC.64 R8, c[0x0][0x380] ;  /* 0x0000e000ff087b82 */ /* 0x001e220000000a00 */
[----:B------:R-:W-:-:S07]  /*0170*/  IADD3 R3, PT, PT, R4, R17, RZ ;  /* 0x0000001104037210 */ /* 0x000fce0007ffe0ff */
[----:B------:R-:W1:Y:S01]  /*0180*/  LDC R2, c[0x0][0x398] ;  /* 0x0000e600ff027b82 */ /* 0x000e620000000800 */
[----:B0-----:R-:W-:-:S07]  /*0190*/  IMAD.WIDE.U32 R8, R3, 0x4, R8 ;  /* 0x0000000403087825 */ /* 0x001fce00078e0008 */
[----:B------:R-:W-:Y:S06]  /*01a0*/  BAR.SYNC.DEFER_BLOCKING 0x0 ;  /* 0x0000000000007b1d */ /* 0x000fec0000010000 */
[----:B------:R-:W2:Y:S01]  /*01b0*/  LDG.E R9, desc[UR6][R8.64] ;  /* 0x0000000608097981 */ /* 0x000ea2000c1e1900 */
[-C--:B------:R-:W-:Y:S02]  /*01c0*/  IADD3 R3, PT, PT, R0, R17.reuse, RZ ;  /* 0x0000001100037210 */ /* 0x080fe40007ffe0ff */
[----:B------:R-:W-:Y:S02]  /*01d0*/  MOV R20, R17 ;  /* 0x0000001100147202 */ /* 0x000fe40000000f00 */
[----:B------:R-:W-:-:S02]  /*01e0*/  ISETP.GE.U32.AND P1, PT, R17, R3, PT ;  /* 0x000000031100720c */ /* 0x000fc40003f26070 */
[----:B-1----:R-:W-:Y:S02]  /*01f0*/  ISETP.GE.AND P0, PT, R3, R2, PT ;  /* 0x000000020300720c */ /* 0x002fe40003f06270 */
[----:B------:R-:W-:Y:S01]  /*0200*/  MOV R17, R3 ;  /* 0x0000000300117202 */ /* 0x000fe20000000f00 */
[----:B--2---:R0:W-:Y:S01]  /*0210*/  STS [R18], R9 ;  /* 0x0000000912007388 */ /* 0x0041e20000000800 */
[----:B------:R-:W-:Y:S07]  /*0220*/  BAR.SYNC.DEFER_BLOCKING 0x0 ;  /* 0x0000000000007b1d */ /* 0x000fee0000010000 */
[----:B------:R-:W-:Y:S05]  /*0230*/  @P1 BRA `(.L_x_1) ;  /* 0x0000000800a01947 */ /* 0x000fea0003800000 */
[----:B------:R-:W-:Y:S02]  /*0240*/  ISETP.GE.U32.AND P2, PT, R0, 0x10, PT ;  /* 0x000000100000780c */ /* 0x000fe40003f46070 */
[----:B------:R-:W-:Y:S02]  /*0250*/  ISETP.NE.AND P1, PT, R6, RZ, PT ;  /* 0x000000ff0600720c */ /* 0x000fe40003f25270 */
[----:B------:R-:W-:-:S09]  /*0260*/  MOV R3, R20 ;  /* 0x0000001400037202 */ /* 0x000fd20000000f00 */
[----:B------:R-:W-:Y:S05]  /*0270*/  @!P2 BRA `(.L_x_2) ;  /* 0x00000004000ca947 */ /* 0x000fea0003800000 */
[----:B------:R-:W1:Y:S01]  /*0280*/  S2UR UR5, SR_CgaCtaId ;  /* 0x00000000000579c3 */ /* 0x000e620000008800 */
[----:B------:R-:W-:Y:S01]  /*0290*/  LOP3.LUT R21, R0, 0xfffffff0, RZ, 0xc0, !PT ;  /* 0xfffffff000157812 */ /* 0x000fe200078ec0ff */
[----:B------:R-:W-:Y:S01]  /*02a0*/  UMOV UR4, 0x400 ;  /* 0x0000040000047882 */ /* 0x000fe20000000000 */
[----:B------:R-:W-:Y:S01]  /*02b0*/  IMAD R19, R20, R2, R5 ;  /* 0x0000000214137224 */ /* 0x000fe200078e0205 */
[----:B------:R-:W-:Y:S02]  /*02c0*/  MOV R3, R20 ;  /* 0x0000001400037202 */ /* 0x000fe40000000f00 */
[----:B------:R-:W-:Y:S01]  /*02d0*/  IADD3 R21, PT, PT, -R21, RZ, RZ ;  /* 0x000000ff15157210 */ /* 0x000fe20007ffe1ff */
[----:B-1----:R-:W-:-:S04]  /*02e0*/  ULEA UR4, UR5, UR4, 0x18 ;  /* 0x0000000405047291 */ /* 0x002fc8000f8ec0ff */
[----:B------:R-:W-:-:S12]  /*02f0*/  UIADD3 UR4, UPT, UPT, UR4, 0x20, URZ ;  /* 0x0000002004047890 */ /* 0x000fd8000fffe0ff */
.L_x_3:
[----:B------:R-:W1:Y:S01]  /*0300*/  LDC.64 R28, c[0x0][0x388] ;  /* 0x0000e200ff1c7b82 */ /* 0x000e620000000a00 */
[----:B0-----:R-:W0:Y:S01]  /*0310*/  LDS.128 R8, [UR4+-0x20] ;  /* 0xffffe004ff087984 */ /* 0x001e220008000c00 */
[----:B-1----:R-:W-:-:S05]  /*0320*/  IMAD.WIDE R28, R19, 0x4, R28 ;  /* 0x00000004131c7825 */ /* 0x002fca00078e021c */
[----:B------:R-:W0:Y:S01]  /*0330*/  LDG.E R24, desc[UR6][R28.64] ;  /* 0x000000061c187981 */ /* 0x000e22000c1e1900 */
[----:B------:R-:W-:-:S05]  /*0340*/  IMAD.WIDE.U32 R22, R2, 0x4, R28 ;  /* 0x0000000402167825 */ /* 0x000fca00078e001c */
[----:B------:R-:W2:Y:S01]  /*0350*/  LDG.E R14, desc[UR6][R22.64] ;  /* 0x00000006160e7981 */ /* 0x000ea2000c1e1900 */
[----:B------:R-:W-:-:S04]  /*0360*/  IMAD.WIDE.U32 R12, R2, 0x4, R22 ;  /* 0x00000004020c7825 */ /* 0x000fc800078e0016 */
[C---:B------:R-:W-:Y:S02]  /*0370*/  IMAD.WIDE.U32 R26, R2.reuse, 0x4, R12 ;  /* 0x00000004021a7825 */ /* 0x040fe400078e000c */
[----:B------:R-:W3:Y:S04]  /*0380*/  LDG.E R13, desc[UR6][R12.64] ;  /* 0x000000060c0d7981 */ /* 0x000ee8000c1e1900 */
[----:B------:R1:W4:Y:S02]  /*0390*/  LDG.E R12, desc[UR6][R26.64] ;  /* 0x000000061a0c7981 */ /* 0x000324000c1e1900 */
[----:B-1----:R-:W-:-:S05]  /*03a0*/  IMAD.WIDE.U32 R26, R2, 0x4, R26 ;  /* 0x00000004021a7825 */ /* 0x002fca00078e001a */
[----:B------:R-:W5:Y:S01]  /*03b0*/  LDG.E R25, desc[UR6][R26.64] ;  /* 0x000000061a197981 */ /* 0x000f62000c1e1900 */
[----:B------:R-:W-:-:S04]  /*03c0*/  IMAD.WIDE.U32 R22, R2, 0x4, R26 ;  /* 0x0000000402167825 */ /* 0x000fc800078e001a */
[C---:B------:R-:W-:Y:S01]  /*03d0*/  IMAD.WIDE.U32 R28, R2.reuse, 0x4, R22 ;  /* 0x00000004021c7825 */ /* 0x040fe200078e0016 */
[----:B------:R-:W5:Y:S04]  /*03e0*/  LDG.E R26, desc[UR6][R22.64] ;  /* 0x00000006161a7981 */ /* 0x000f68000c1e1900 */
[----:B------:R1:W5:Y:S02]  /*03f0*/  LDG.E R23, desc[UR6][R28.64] ;  /* 0x000000061c177981 */ /* 0x000364000c1e1900 */
[----:B-1----:R-:W-:-:S05]  /*0400*/  IMAD.WIDE.U32 R28, R2, 0x4, R28 ;  /* 0x00000004021c7825 */ /* 0x002fca00078e001c */
[----:B------:R1:W5:Y:S02]  /*0410*/  LDG.E R22, desc[UR6][R28.64] ;  /* 0x000000061c167981 */ /* 0x000364000c1e1900 */
[----:B-1----:R-:W-:-:S05]  /*0420*/  IMAD.WIDE.U32 R28, R2, 0x4, R28 ;  /* 0x00000004021c7825 */ /* 0x002fca00078e001c */
[----:B------:R-:W5:Y:S01]  /*0430*/  LDG.E R27, desc[UR6][R28.64] ;  /* 0x000000061c1b7981 */ /* 0x000f62000c1e1900 */
[----:B0-----:R-:W-:-:S04]  /*0440*/  FFMA R8, R8, R24, R15 ;  /* 0x0000001808087223 */ /* 0x001fc8000000000f */
[----:B--2---:R-:W-:-:S04]  /*0450*/  FFMA R9, R9, R14, R8 ;  /* 0x0000000e09097223 */ /* 0x004fc80000000008 */
[----:B---3--:R-:W-:-:S04]  /*0460*/  FFMA R10, R10, R13, R9 ;  /* 0x0000000d0a0a7223 */ /* 0x008fc80000000009 */
[----:B----4-:R-:W-:Y:S02]  /*0470*/  FFMA R11, R11, R12, R10 ;  /* 0x0000000c0b0b7223 */ /* 0x010fe4000000000a */
[----:B------:R-:W5:Y:S01]  /*0480*/  LDS.128 R12, [UR4+-0x10] ;  /* 0xfffff004ff0c7984 */ /* 0x000f620008000c00 */
[----:B------:R-:W-:-:S04]  /*0490*/  IMAD.WIDE.U32 R8, R2, 0x4, R28 ;  /* 0x0000000402087825 */ /* 0x000fc800078e001c */
[----:B-----5:R-:W-:Y:S01]  /*04a0*/  FFMA R10, R12, R25, R11 ;  /* 0x000000190c0a7223 */ /* 0x020fe2000000000b */
[----:B------:R-:W-:Y:S01]  /*04b0*/  IMAD.WIDE.U32 R24, R2, 0x4, R8 ;  /* 0x0000000402187825 */ /* 0x000fe200078e0008 */
[----:B------:R0:W2:Y:S03]  /*04c0*/  LDG.E R12, desc[UR6][R8.64] ;  /* 0x00000006080c7981 */ /* 0x0000a6000c1e1900 */
[----:B------:R-:W-:Y:S02]  /*04d0*/  FFMA R11, R13, R26, R10 ;  /* 0x0000001a0d0b7223 */ /* 0x000fe4000000000a */
[----:B------:R1:W3:Y:S02]  /*04e0*/  LDG.E R13, desc[UR6][R24.64] ;  /* 0x00000006180d7981 */ /* 0x0002e4000c1e1900 */
[----:B------:R-:W-:Y:S02]  /*04f0*/  FFMA R14, R14, R23, R11 ;  /* 0x000000170e0e7223 */ /* 0x000fe4000000000b */
[----:B0-----:R-:W0:Y:S01]  /*0500*/  LDS.128 R8, [UR4] ;  /* 0x00000004ff087984 */ /* 0x001e220008000c00 */
[----:B-1----:R-:W-:-:S04]  /*0510*/  IMAD.WIDE.U32 R24, R2, 0x4, R24 ;  /* 0x0000000402187825 */ /* 0x002fc800078e0018 */
[----:B------:R-:W-:Y:S01]  /*0520*/  FFMA R15, R15, R22, R14 ;  /* 0x000000160f0f7223 */ /* 0x000fe2000000000e */
[----:B------:R1:W4:Y:S01]  /*0530*/  LDG.E R26, desc[UR6][R24.64] ;  /* 0x00000006181a7981 */ /* 0x000322000c1e1900 */
[----:B------:R-:W-:-:S05]  /*0540*/  IMAD.WIDE.U32 R22, R2, 0x4, R24 ;  /* 0x0000000402167825 */ /* 0x000fca00078e0018 */
[----:B------:R5:W4:Y:S01]  /*0550*/  LDG.E R29, desc[UR6][R22.64] ;  /* 0x00000006161d7981 */ /* 0x000b22000c1e1900 */
[----:B-1----:R-:W-:-:S05]  /*0560*/  IMAD.WIDE.U32 R24, R2, 0x4, R22 ;  /* 0x0000000402187825 */ /* 0x002fca00078e0016 */
[----:B------:R-:W4:Y:S01]  /*0570*/  LDG.E R28, desc[UR6][R24.64] ;  /* 0x00000006181c7981 */ /* 0x000f22000c1e1900 */
[----:B-----5:R-:W-:-:S04]  /*0580*/  IMAD.WIDE.U32 R22, R2, 0x4, R24 ;  /* 0x0000000402167825 */ /* 0x020fc800078e0018 */
[----:B0-----:R-:W-:Y:S02]  /*0590*/  FFMA R14, R8, R27, R15 ;  /* 0x0000001b080e7223 */ /* 0x001fe4000000000f */
[----:B------:R0:W5:Y:S02]  /*05a0*/  LDG.E R27, desc[UR6][R22.64] ;  /* 0x00000006161b7981 */ /* 0x000164000c1e1900 */
[----:B0-----:R-:W-:-:S05]  /*05b0*/  IMAD.WIDE.U32 R22, R2, 0x4, R22 ;  /* 0x0000000402167825 */ /* 0x001fca00078e0016 */
[----:B------:R-:W5:Y:S01]  /*05c0*/  LDG.E R8, desc[UR6][R22.64] ;  /* 0x0000000616087981 */ /* 0x000f62000c1e1900 */
[----:B------:R-:W-:-:S04]  /*05d0*/  IADD3 R21, PT, PT, R21, 0x10, RZ ;  /* 0x0000001015157810 */ /* 0x000fc80007ffe0ff */
[----:B------:R-:W-:Y:S02]  /*05e0*/  ISETP.NE.AND P2, PT, R21, RZ, PT ;  /* 0x000000ff1500720c */ /* 0x000fe40003f45270 */
[----:B------:R-:W-:Y:S02]  /*05f0*/  IADD3 R3, PT, PT, R3, 0x10, RZ ;  /* 0x0000001003037810 */ /* 0x000fe40007ffe0ff */
[----:B------:R-:W-:Y:S01]  /*0600*/  LEA R19, R2, R19, 0x4 ;  /* 0x0000001302137211 */ /* 0x000fe200078e20ff */
[----:B--2---:R-:W-:-:S04]  /*0610*/  FFMA R9, R9, R12, R14 ;  /* 0x0000000c09097223 */ /* 0x004fc8000000000e */
[----:B---3--:R-:W-:Y:S02]  /*0620*/  FFMA R10, R10, R13, R9 ;  /* 0x0000000d0a0a7223 */ /* 0x008fe40000000009 */
[----:B------:R-:W0:Y:S02]  /*0630*/  LDS.128 R12, [UR4+0x10] ;  /* 0x00001004ff0c7984 */ /* 0x000e240008000c00 */
[----:B----4-:R-:W-:Y:S01]  /*0640*/  FFMA R11, R11, R26, R10 ;  /* 0x0000001a0b0b7223 */ /* 0x010fe2000000000a */
[----:B------:R-:W-:-:S03]  /*0650*/  UIADD3 UR4, UPT, UPT, UR4, 0x40, URZ ;  /* 0x0000004004047890 */ /* 0x000fc6000fffe0ff */
[----:B0-----:R-:W-:-:S04]  /*0660*/  FFMA R12, R12, R29, R11 ;  /* 0x0000001d0c0c7223 */ /* 0x001fc8000000000b */
[----:B------:R-:W-:-:S04]  /*0670*/  FFMA R13, R13, R28, R12 ;  /* 0x0000001c0d0d7223 */ /* 0x000fc8000000000c */
[----:B-----5:R-:W-:-:S04]  /*0680*/  FFMA R14, R14, R27, R13 ;  /* 0x0000001b0e0e7223 */ /* 0x020fc8000000000d */
[----:B------:R-:W-:Y:S01]  /*0690*/  FFMA R15, R15, R8, R14 ;  /* 0x000000080f0f7223 */ /* 0x000fe2000000000e */
[----:B------:R-:W-:Y:S06]  /*06a0*/  @P2 BRA `(.L_x_3) ;  /* 0xfffffffc00142947 */ /* 0x000fec000383ffff */
.L_x_2:
[----:B------:R-:W-:Y:S05]  /*06b0*/  @!P1 BRA `(.L_x_1) ;  /* 0x0000000400809947 */ /* 0x000fea0003800000 */
[----:B------:R-:W-:Y:S02]  /*06c0*/  IADD3 R8, PT, PT, R6, -0x1, RZ ;  /* 0xffffffff06087810 */ /* 0x000fe40007ffe0ff */
[----:B------:R-:W-:Y:S02]  /*06d0*/  ISETP.NE.AND P2, PT, R7, RZ, PT ;  /* 0x000000ff0700720c */ /* 0x000fe40003f45270 */
[----:B------:R-:W-:-:S13]  /*06e0*/  ISETP.GE.U32.AND P1, PT, R8, 0x7, PT ;  /* 0x000000070800780c */ /* 0x000fda0003f26070 */
[----:B------:R-:W-:Y:S05]  /*06f0*/  @!P1 BRA `(.L_x_4) ;  /* 0x0000000000a09947 */ /* 0x000fea0003800000 */
[----:B------:R-:W1:Y:S01]  /*0700*/  LDC.64 R26, c[0x0][0x388] ;  /* 0x0000e200ff1a7b82 */ /* 0x000e620000000a00 */
[----:B0-----:R-:W-:-:S04]  /*0710*/  IMAD R9, R3, R2, R5 ;  /* 0x0000000203097224 */ /* 0x001fc800078e0205 */
[----:B-1----:R-:W-:-:S05]  /*0720*/  IMAD.WIDE R26, R9, 0x4, R26 ;  /* 0x00000004091a7825 */ /* 0x002fca00078e021a */
[----:B------:R0:W2:Y:S01]  /*0730*/  LDG.E R14, desc[UR6][R26.64] ;  /* 0x000000061a0e7981 */ /* 0x0000a2000c1e1900 */
[----:B------:R-:W-:-:S05]  /*0740*/  IMAD.WIDE.U32 R28, R2, 0x4, R26 ;  /* 0x00000004021c7825 */ /* 0x000fca00078e001a */
[----:B------:R1:W3:Y:S01]  /*0750*/  LDG.E R19, desc[UR6][R28.64] ;  /* 0x000000061c137981 */ /* 0x0002e2000c1e1900 */
[----:B------:R-:W-:-:S04]  /*0760*/  IMAD.WIDE.U32 R22, R2, 0x4, R28 ;  /* 0x0000000402167825 */ /* 0x000fc800078e001c */
[C---:B------:R-:W-:Y:S02]  /*0770*/  IMAD.WIDE.U32 R12, R2.reuse, 0x4, R22 ;  /* 0x00000004020c7825 */ /* 0x040fe400078e0016 */
[----:B------:R4:W5:Y:S02]  /*0780*/  LDG.E R22, desc[UR6][R22.64] ;  /* 0x0000000616167981 */ /* 0x000964000c1e1900 */
[C---:B------:R-:W-:Y:S02]  /*0790*/  IMAD.WIDE.U32 R8, R2.reuse, 0x4, R12 ;  /* 0x0000000402087825 */ /* 0x040fe400078e000c */
[----:B------:R4:W5:Y:S02]  /*07a0*/  LDG.E R12, desc[UR6][R12.64] ;  /* 0x000000060c0c7981 */ /* 0x000964000c1e1900 */
[C---:B------:R-:W-:Y:S02]  /*07b0*/  IMAD.WIDE.U32 R10, R2.reuse, 0x4, R8 ;  /* 0x00000004020a7825 */ /* 0x040fe400078e0008 */
[----:B------:R4:W5:Y:S02]  /*07c0*/  LDG.E R8, desc[UR6][R8.64] ;  /* 0x0000000608087981 */ /* 0x000964000c1e1900 */
[----:B------:R-:W-:-:S02]  /*07d0*/  IMAD.WIDE.U32 R24, R2, 0x4, R10 ;  /* 0x0000000402187825 */ /* 0x000fc400078e000a */
[----:B------:R4:W5:Y:S02]  /*07e0*/  LDG.E R10, desc[UR6][R10.64] ;  /* 0x000000060a0a7981 */ /* 0x000964000c1e1900 */
[----:B0-----:R-:W-:Y:S02]  /*07f0*/  IMAD.WIDE.U32 R26, R2, 0x4, R24 ;  /* 0x00000004021a7825 */ /* 0x001fe400078e0018 */
[----:B------:R-:W5:Y:S04]  /*0800*/  LDG.E R24, desc[UR6][R24.64] ;  /* 0x0000000618187981 */ /* 0x000f68000c1e1900 */
[----:B------:R-:W5:Y:S01]  /*0810*/  LDG.E R26, desc[UR6][R26.64] ;  /* 0x000000061a1a7981 */ /* 0x000f62000c1e1900 */
[----:B-1----:R-:W0:Y:S01]  /*0820*/  S2R R28, SR_CgaCtaId ;  /* 0x00000000001c7919 */ /* 0x002e220000008800 */
[----:B------:R-:W-:-:S04]  /*0830*/  MOV R21, 0x400 ;  /* 0x0000040000157802 */ /* 0x000fc80000000f00 */
[----:B0-----:R-:W-:Y:S02]  /*0840*/  LEA R28, R28, R21, 0x18 ;  /* 0x000000151c1c7211 */ /* 0x001fe400078ec0ff */
[----:B------:R-:W-:-:S04]  /*0850*/  IADD3 R21, PT, PT, R3, -R20, RZ ;  /* 0x8000001403157210 */ /* 0x000fc80007ffe0ff */
[----:B------:R-:W-:-:S05]  /*0860*/  LEA R21, R21, R28, 0x2 ;  /* 0x0000001c15157211 */ /* 0x000fca00078e10ff */
[----:B------:R-:W2:Y:S04]  /*0870*/  LDS R28, [R21] ;  /* 0x00000000151c7984 */ /* 0x000ea80000000800 */
[----:B----4-:R-:W3:Y:S04]  /*0880*/  LDS R23, [R21+0x4] ;  /* 0x0000040015177984 */ /* 0x010ee80000000800 */
[----:B------:R-:W5:Y:S04]  /*0890*/  LDS R13, [R21+0x8] ;  /* 0x00000800150d7984 */ /* 0x000f680000000800 */
[----:B------:R-:W0:Y:S04]  /*08a0*/  LDS R9, [R21+0xc] ;  /* 0x00000c0015097984 */ /* 0x000e280000000800 */
[----:B------:R-:W-:Y:S01]  /*08b0*/  LDS R11, [R21+0x14] ;  /* 0x00001400150b7984 */ /* 0x000fe20000000800 */
[----:B------:R-:W-:Y:S01]  /*08c0*/  IADD3 R3, PT, PT, R3, 0x8, RZ ;  /* 0x0000000803037810 */ /* 0x000fe20007ffe0ff */
[----:B--2---:R-:W-:-:S02]  /*08d0*/  FFMA R14, R28, R14, R15 ;  /* 0x0000000e1c0e7223 */ /* 0x004fc4000000000f */
[----:B------:R-:W1:Y:S04]  /*08e0*/  LDS R15, [R21+0x10] ;  /* 0x00001000150f7984 */ /* 0x000e680000000800 */
[----:B------:R-:W2:Y:S01]  /*08f0*/  LDS R28, [R21+0x18] ;  /* 0x00001800151c7984 */ /* 0x000ea20000000800 */
[----:B---3--:R-:W-:-:S03]  /*0900*/  FFMA R14, R23, R19, R14 ;  /* 0x00000013170e7223 */ /* 0x008fc6000000000e */
[----:B------:R-:W3:Y:S01]  /*0910*/  LDS R19, [R21+0x1c] ;  /* 0x00001c0015137984 */ /* 0x000ee20000000800 */
[----:B-----5:R-:W-:-:S04]  /*0920*/  FFMA R14, R13, R22, R14 ;  /* 0x000000160d0e7223 */ /* 0x020fc8000000000e */
[----:B0-----:R-:W-:-:S04]  /*0930*/  FFMA R12, R9, R12, R14 ;  /* 0x0000000c090c7223 */ /* 0x001fc8000000000e */
[----:B-1----:R-:W-:-:S04]  /*0940*/  FFMA R8, R15, R8, R12 ;  /* 0x000000080f087223 */ /* 0x002fc8000000000c */
[----:B------:R-:W-:-:S04]  /*0950*/  FFMA R11, R11, R10, R8 ;  /* 0x0000000a0b0b7223 */ /* 0x000fc80000000008 */
[----:B--2---:R-:W-:-:S04]  /*0960*/  FFMA R11, R28, R24, R11 ;  /* 0x000000181c0b7223 */ /* 0x004fc8000000000b */
[----:B---3--:R-:W-:-:S07]  /*0970*/  FFMA R15, R19, R26, R11 ;  /* 0x0000001a130f7223 */ /* 0x008fce000000000b */
.L_x_4:
[----:B------:R-:W-:Y:S05]  /*0980*/  @!P2 BRA `(.L_x_1) ;  /* 0x0000000000cca947 */ /* 0x000fea0003800000 */
[----:B------:R-:W-:Y:S02]  /*0990*/  IADD3 R8, PT, PT, R7, -0x1, RZ ;  /* 0xffffffff07087810 */ /* 0x000fe40007ffe0ff */
[----:B------:R-:W-:Y:S02]  /*09a0*/  ISETP.NE.AND P2, PT, R16, RZ, PT ;  /* 0x000000ff1000720c */ /* 0x000fe40003f45270 */
[----:B------:R-:W-:-:S13]  /*09b0*/  ISETP.GE.U32.AND P1, PT, R8, 0x3, PT ;  /* 0x000000030800780c */ /* 0x000fda0003f26070 */
[----:B------:R-:W-:Y:S05]  /*09c0*/  @!P1 BRA `(.L_x_5) ;  /* 0x0000000000609947 */ /* 0x000fea0003800000 */
[----:B0-----:R-:W0:Y:S01]  /*09d0*/  LDC.64 R8, c[0x0][0x388] ;  /* 0x0000e200ff087b82 */ /* 0x001e220000000a00 */
[----:B------:R-:W-:-:S04]  /*09e0*/  IMAD R23, R3, R2, R5 ;  /* 0x0000000203177224 */ /* 0x000fc800078e0205 */
[----:B0-----:R-:W-:-:S05]  /*09f0*/  IMAD.WIDE R22, R23, 0x4, R8 ;  /* 0x0000000417167825 */ /* 0x001fca00078e0208 */
[----:B------:R0:W2:Y:S01]  /*0a00*/  LDG.E R14, desc[UR6][R22.64] ;  /* 0x00000006160e7981 */ /* 0x0000a2000c1e1900 */
[----:B------:R-:W-:-:S04]  /*0a10*/  IMAD.WIDE.U32 R10, R2, 0x4, R22 ;  /* 0x00000004020a7825 */ /* 0x000fc800078e0016 */
[C---:B------:R-:W-:Y:S02]  /*0a20*/  IMAD.WIDE.U32 R8, R2.reuse, 0x4, R10 ;  /* 0x0000000402087825 */ /* 0x040fe400078e000a */
[----:B------:R1:W3:Y:S02]  /*0a30*/  LDG.E R10, desc[UR6][R10.64] ;  /* 0x000000060a0a7981 */ /* 0x0002e4000c1e1900 */
[----:B------:R-:W-:Y:S02]  /*0a40*/  IMAD.WIDE.U32 R12, R2, 0x4, R8 ;  /* 0x00000004020c7825 */ /* 0x000fe400078e0008 */
[----:B------:R-:W4:Y:S04]  /*0a50*/  LDG.E R8, desc[UR6][R8.64] ;  /* 0x0000000608087981 */ /* 0x000f28000c1e1900 */
[----:B------:R-:W5:Y:S01]  /*0a60*/  LDG.E R12, desc[UR6][R12.64] ;  /* 0x000000060c0c7981 */ /* 0x000f62000c1e1900 */
[----:B------:R-:W0:Y:S01]  /*0a70*/  S2R R24, SR_CgaCtaId ;  /* 0x0000000000187919 */ /* 0x000e220000008800 */
[----:B------:R-:W-:-:S04]  /*0a80*/  MOV R19, 0x400 ;  /* 0x0000040000137802 */ /* 0x000fc80000000f00 */
[----:B0-----:R-:W-:Y:S02]  /*0a90*/  LEA R24, R24, R19, 0x18 ;  /* 0x0000001318187211 */ /* 0x001fe400078ec0ff */
[----:B------:R-:W-:-:S04]  /*0aa0*/  IADD3 R19, PT, PT, R3, -R20, RZ ;  /* 0x8000001403137210 */ /* 0x000fc80007ffe0ff */
[----:B------:R-:W-:-:S05]  /*0ab0*/  LEA R19, R19, R24, 0x2 ;  /* 0x0000001813137211 */ /* 0x000fca00078e10ff */
[----:B------:R-:W2:Y:S04]  /*0ac0*/  LDS R22, [R19] ;  /* 0x0000000013167984 */ /* 0x000ea80000000800 */
[----:B------:R-:W3:Y:S04]  /*0ad0*/  LDS R24, [R19+0x4] ;  /* 0x0000040013187984 */ /* 0x000ee80000000800 */
[----:B-1----:R-:W4:Y:S04]  /*0ae0*/  LDS R11, [R19+0x8] ;  /* 0x00000800130b7984 */ /* 0x002f280000000800 */
[----:B------:R-:W5:Y:S01]  /*0af0*/  LDS R21, [R19+0xc] ;  /* 0x00000c0013157984 */ /* 0x000f620000000800 */
[----:B------:R-:W-:Y:S01]  /*0b00*/  IADD3 R3, PT, PT, R3, 0x4, RZ ;  /* 0x0000000403037810 */ /* 0x000fe20007ffe0ff */
[----:B--2---:R-:W-:-:S04]  /*0b10*/  FFMA R15, R22, R14, R15 ;  /* 0x0000000e160f7223 */ /* 0x004fc8000000000f */
[----:B---3--:R-:W-:-:S04]  /*0b20*/  FFMA R10, R24, R10, R15 ;  /* 0x0000000a180a7223 */ /* 0x008fc8000000000f */
[----:B----4-:R-:W-:-:S04]  /*0b30*/  FFMA R8, R11, R8, R10 ;  /* 0x000000080b087223 */ /* 0x010fc8000000000a */
[----:B-----5:R-:W-:-:S07]  /*0b40*/  FFMA R15, R21, R12, R8 ;  /* 0x0000000c150f7223 */ /* 0x020fce0000000008 */
.L_x_5:
[----:B------:R-:W-:Y:S05]  /*0b50*/  @!P2 BRA `(.L_x_1) ;  /* 0x000000000058a947 */ /* 0x000fea0003800000 */
[----:B0-----:R-:W0:Y:S01]  /*0b60*/  LDC.64 R8, c[0x0][0x388] ;  /* 0x0000e200ff087b82 */ /* 0x001e220000000a00 */
[----:B------:R-:W-:-:S04]  /*0b70*/  IMAD R11, R3, R2, R5 ;  /* 0x00000002030b7224 */ /* 0x000fc800078e0205 */
[----:B0-----:R-:W-:-:S05]  /*0b80*/  IMAD.WIDE R8, R11, 0x4, R8 ;  /* 0x000000040b087825 */ /* 0x001fca00078e0208 */
[----:B------:R-:W2:Y:S01]  /*0b90*/  LDG.E R11, desc[UR6][R8.64] ;  /* 0x00000006080b7981 */ /* 0x000ea2000c1e1900 */
[----:B------:R-:W-:Y:S02]  /*0ba0*/  MOV R10, 0x400 ;  /* 0x00000400000a7802 */ /* 0x000fe40000000f00 */
[----:B------:R-:W-:Y:S01]  /*0bb0*/  IADD3 R3, PT, PT, R3, -R20, RZ ;  /* 0x8000001403037210 */ /* 0x000fe20007ffe0ff */
[----:B------:R-:W0:Y:S01]  /*0bc0*/  S2R R13, SR_CgaCtaId ;  /* 0x00000000000d7919 */ /* 0x000e220000008800 */
[----:B------:R-:W-:Y:S02]  /*0bd0*/  ISETP.NE.AND P1, PT, R16, 0x1, PT ;  /* 0x000000011000780c */ /* 0x000fe40003f25270 */
[----:B0-----:R-:W-:-:S04]  /*0be0*/  LEA R10, R13, R10, 0x18 ;  /* 0x0000000a0d0a7211 */ /* 0x001fc800078ec0ff */
[----:B------:R-:W-:-:S05]  /*0bf0*/  LEA R3, R3, R10, 0x2 ;  /* 0x0000000a03037211 */ /* 0x000fca00078e10ff */
[----:B------:R-:W2:Y:S02]  /*0c00*/  LDS R10, [R3] ;  /* 0x00000000030a7984 */ /* 0x000ea40000000800 */
[----:B--2---:R-:W-:Y:S01]  /*0c10*/  FFMA R15, R10, R11, R15 ;  /* 0x0000000b0a0f7223 */ /* 0x004fe2000000000f */
[----:B------:R-:W-:Y:S06]  /*0c20*/  @!P1 BRA `(.L_x_1) ;  /* 0x0000000000249947 */ /* 0x000fec0003800000 */
[----:B------:R-:W-:Y:S01]  /*0c30*/  ISETP.NE.AND P1, PT, R16, 0x2, PT ;  /* 0x000000021000780c */ /* 0x000fe20003f25270 */
[C---:B------:R-:W-:Y:S01]  /*0c40*/  IMAD.WIDE.U32 R10, R2.reuse, 0x4, R8 ;  /* 0x00000004020a7825 */ /* 0x040fe200078e0008 */
[----:B------:R-:W0:Y:S11]  /*0c50*/  LDS R12, [R3+0x4] ;  /* 0x00000400030c7984 */ /* 0x000e360000000800 */
[----:B------:R-:W-:Y:S01]  /*0c60*/  @P1 IMAD.WIDE.U32 R8, R2, 0x4, R10 ;  /* 0x0000000402081825 */ /* 0x000fe200078e000a */
[----:B------:R-:W1:Y:S04]  /*0c70*/  @P1 LDS R14, [R3+0x8] ;  /* 0x00000800030e1984 */ /* 0x000e680000000800 */
[----:B------:R-:W0:Y:S04]  /*0c80*/  LDG.E R10, desc[UR6][R10.64] ;  /* 0x000000060a0a7981 */ /* 0x000e28000c1e1900 */
[----:B------:R-:W1:Y:S01]  /*0c90*/  @P1 LDG.E R8, desc[UR6][R8.64] ;  /* 0x0000000608081981 */ /* 0x000e62000c1e1900 */
[----:B0-----:R-:W-:-:S04]  /*0ca0*/  FFMA R15, R12, R10, R15 ;  /* 0x0000000a0c0f7223 */ /* 0x001fc8000000000f */
[----:B-1----:R-:W-:-:S07]  /*0cb0*/  @P1 FFMA R15, R14, R8, R15 ;  /* 0x000000080e0f1223 */ /* 0x002fce000000000f */
.L_x_1:
[----:B------:R-:W-:Y:S05]  /*0cc0*/  @!P0 BRA `(.L_x_6) ;  /* 0xfffffff400248947 */ /* 0x000fea000383ffff */
.L_x_0:
[----:B------:R-:W1:Y:S01]  /*0cd0*/  LDC.64 R6, c[0x0][0x390] ;  /* 0x0000e400ff067b82 */ /* 0x000e620000000a00 */
[----:B------:R-:W-:-:S04]  /*0ce0*/  IMAD R3, R2, UR8, R5 ;  /* 0x0000000802037c24 */ /* 0x000fc8000f8e0205 */
[----:B-1----:R-:W-:-:S05]  /*0cf0*/  IMAD.WIDE R2, R3, 0x4, R6 ;  /* 0x0000000403027825 */ /* 0x002fca00078e0206 */
[----:B------:R-:W-:Y:S01]  /*0d00*/  STG.E desc[UR6][R2.64], R15 ;  /* 0x0000000f02007986 */ /* 0x000fe2000c101906 */
[----:B------:R-:W-:Y:S05]  /*0d10*/  EXIT ;  /* 0x000000000000794d */ /* 0x000fea0003800000 */
.L_x_7:
[----:B------:R-:W-:-:S00]  /*0d20*/  BRA `(.L_x_7) ;  /* 0xfffffffc00fc7947 */ /* 0x000fc0000383ffff */
[----:B------:R-:W-:-:S00]  /*0d30*/  NOP ;  /* 0x0000000000007918 */ /* 0x000fc00000000000 */
        /* <DEDUP_REMOVED lines=12> */
.L_x_8:


//--------------------- .nv.shared._Z10cudamatmulPfS_S_i --------------------------
	.section	.nv.shared._Z10cudamatmulPfS_S_i,"aw",@nobits
	.sectionflags	@""
	.align	16
	.zero		1024


//--------------------- .nv.shared.reserved.0     --------------------------
	.section	.nv.shared.reserved.0,"aw",@nobits
	.weak		__nv_reservedSMEM_offset_0_alias
	.size		__nv_reservedSMEM_offset_0_alias, 0, 64
	.other		__nv_reservedSMEM_offset_0_alias,@"STO_CUDA_RESERVED_SHARED STV_DEFAULT"
__nv_reservedSMEM_offset_0_alias:
	.zero		0
	.zero		64


//--------------------- .nv.constant0._Z10cudamatmulPfS_S_i --------------------------
	.section	.nv.constant0._Z10cudamatmulPfS_S_i,"a",@progbits
	.sectionflags	@""
	.align	4
.nv.constant0._Z10cudamatmulPfS_S_i:
	.zero		924


//--------------------- SYMBOLS --------------------------

	.type		.nv.reservedSmem.offset0,@object
	.size		.nv.reservedSmem.offset0,0x4
	.type		.nv.reservedSmem.cap,@object
	.size		.nv.reservedSmem.cap,0x4
